//
// Generated by NVIDIA NVVM Compiler
//
// Compiler Build ID: CL-36424714
// Cuda compilation tools, release 13.0, V13.0.88
// Based on NVVM 20.0.0
//

.version 9.0
.target sm_100
.address_size 64

	// .globl	_Z15fixColumnAccessPfii

.visible .entry _Z15fixColumnAccessPfii(
	.param .u64 .ptr .align 1 _Z15fixColumnAccessPfii_param_0,
	.param .u32 _Z15fixColumnAccessPfii_param_1,
	.param .u32 _Z15fixColumnAccessPfii_param_2
)
{
	.reg .pred 	%p<4>;
	.reg .b32 	%r<12>;
	.reg .b32 	%f<3>;
	.reg .b64 	%rd<5>;

	ld.param.u64 	%rd1, [_Z15fixColumnAccessPfii_param_0];
	ld.param.u32 	%r3, [_Z15fixColumnAccessPfii_param_1];
	ld.param.u32 	%r4, [_Z15fixColumnAccessPfii_param_2];
	mov.u32 	%r5, %ctaid.x;
	mov.u32 	%r6, %ntid.x;
	mov.u32 	%r7, %tid.x;
	mad.lo.s32 	%r1, %r5, %r6, %r7;
	mov.u32 	%r8, %ctaid.y;
	mov.u32 	%r9, %ntid.y;
	mov.u32 	%r10, %tid.y;
	mad.lo.s32 	%r2, %r8, %r9, %r10;
	setp.ge.s32 	%p1, %r2, %r4;
	setp.ge.s32 	%p2, %r1, %r3;
	or.pred  	%p3, %p2, %p1;
	@%p3 bra 	$L__BB0_2;
	cvta.to.global.u64 	%rd2, %rd1;
	mad.lo.s32 	%r11, %r3, %r2, %r1;
	mul.wide.s32 	%rd3, %r11, 4;
	add.s64 	%rd4, %rd2, %rd3;
	ld.global.f32 	%f1, [%rd4];
	add.f32 	%f2, %f1, %f1;
	st.global.f32 	[%rd4], %f2;
$L__BB0_2:
	ret;

}


// ===== COMPILED SASS (sm_100) =====

	.target	sm_100

	.elftype	@"ET_EXEC"


//--------------------- .note.nv.tkinfo           --------------------------
	.section	.note.nv.tkinfo,"",@"SHT_NOTE"
	.sectionflags	@"SHF_NOTE_NV_TKINFO"
	.tkinfo
        /*0018*/ 	.word	0x00000002
        /*0030*/ 	.string	""
        /*0030*/ 	.string	"ptxas"
        /*0030*/ 	.string	"Cuda compilation tools, release 13.0, V13.0.88"
        /*0030*/ 	.string	"Build cuda_13.0.r13.0/compiler.36424714_0"
        /*0030*/ 	.string	"-arch sm_100 -m 64 "



//--------------------- .note.nv.cuinfo           --------------------------
	.section	.note.nv.cuinfo,"",@"SHT_NOTE"
	.sectionflags	@"SHF_NOTE_NV_CUINFO"
        /*0018*/ 	.short	0x0002
        /*001a*/ 	.short	0x0064
        /*001c*/ 	.short	0x0082
	.zero		2


//--------------------- .nv.info                  --------------------------
	.section	.nv.info,"",@"SHT_CUDA_INFO"
	.align	4


	//----- nvinfo : EIATTR_REGCOUNT
	.align		4
        /*0000*/ 	.byte	0x04, 0x2f
        /*0002*/ 	.short	(.L_1 - .L_0)
	.align		4
.L_0:
        /*0004*/ 	.word	index@(_Z15fixColumnAccessPfii)
        /*0008*/ 	.word	0x00000008


	//----- nvinfo : EIATTR_FRAME_SIZE
	.align		4
.L_1:
        /*000c*/ 	.byte	0x04, 0x11
        /*000e*/ 	.short	(.L_3 - .L_2)
	.align		4
.L_2:
        /*0010*/ 	.word	index@(_Z15fixColumnAccessPfii)
        /*0014*/ 	.word	0x00000000


	//----- nvinfo : EIATTR_MIN_STACK_SIZE
	.align		4
.L_3:
        /*0018*/ 	.byte	0x04, 0x12
        /*001a*/ 	.short	(.L_5 - .L_4)
	.align		4
.L_4:
        /*001c*/ 	.word	index@(_Z15fixColumnAccessPfii)
        /*0020*/ 	.word	0x00000000
.L_5:


//--------------------- .nv.compat                --------------------------
	.section	.nv.compat,"",@"SHT_CUDA_COMPAT_INFO"
	.align	4
        /*0000*/ 	.byte	0x02, 0x09, 0x00, 0x00, 0x02, 0x02, 0x01, 0x00, 0x02, 0x05, 0x05, 0x00, 0x03, 0x07, 0x01, 0x01
        /*0010*/ 	.byte	0x02, 0x03, 0x00, 0x00, 0x02, 0x06, 0x01, 0x00, 0x04, 0x0b, 0x08, 0x00, 0x09, 0x00, 0x00, 0x00
        /*0020*/ 	.byte	0x00, 0x00, 0x00, 0x00


//--------------------- .nv.info._Z15fixColumnAccessPfii --------------------------
	.section	.nv.info._Z15fixColumnAccessPfii,"",@"SHT_CUDA_INFO"
	.sectionflags	@""
	.align	4


	//----- nvinfo : EIATTR_CUDA_API_VERSION
	.align		4
        /*0000*/ 	.byte	0x04, 0x37
        /*0002*/ 	.short	(.L_7 - .L_6)
.L_6:
        /*0004*/ 	.word	0x00000082


	//----- nvinfo : EIATTR_KPARAM_INFO
	.align		4
.L_7:
        /*0008*/ 	.byte	0x04, 0x17
        /*000a*/ 	.short	(.L_9 - .L_8)
.L_8:
        /*000c*/ 	.word	0x00000000
        /*0010*/ 	.short	0x0002
        /*0012*/ 	.short	0x000c
        /*0014*/ 	.byte	0x00, 0xf0, 0x11, 0x00


	//----- nvinfo : EIATTR_KPARAM_INFO
	.align		4
.L_9:
        /*0018*/ 	.byte	0x04, 0x17
        /*001a*/ 	.short	(.L_11 - .L_10)
.L_10:
        /*001c*/ 	.word	0x00000000
        /*0020*/ 	.short	0x0001
        /*0022*/ 	.short	0x0008
        /*0024*/ 	.byte	0x00, 0xf0, 0x11, 0x00


	//----- nvinfo : EIATTR_KPARAM_INFO
	.align		4
.L_11:
        /*0028*/ 	.byte	0x04, 0x17
        /*002a*/ 	.short	(.L_13 - .L_12)
.L_12:
        /*002c*/ 	.word	0x00000000
        /*0030*/ 	.short	0x0000
        /*0032*/ 	.short	0x0000
        /*0034*/ 	.byte	0x00, 0xf5, 0x21, 0x00


	//----- nvinfo : EIATTR_SPARSE_MMA_MASK
	.align		4
.L_13:
        /*0038*/ 	.byte	0x03, 0x50
        /*003a*/ 	.short	0x0000


	//----- nvinfo : EIATTR_MAXREG_COUNT
	.align		4
        /*003c*/ 	.byte	0x03, 0x1b
        /*003e*/ 	.short	0x00ff


	//----- nvinfo : EIATTR_MERCURY_ISA_VERSION
	.align		4
        /*0040*/ 	.byte	0x03, 0x5f
        /*0042*/ 	.short	0x0101


	//----- nvinfo : EIATTR_VRC_CTA_INIT_COUNT
	.align		4
        /*0044*/ 	.byte	0x02, 0x4a
	.zero		1
	.zero		1


	//----- nvinfo : EIATTR_EXIT_INSTR_OFFSETS
	.align		4
        /*0048*/ 	.byte	0x04, 0x1c
        /*004a*/ 	.short	(.L_15 - .L_14)


	//   ....[0]....
.L_14:
        /*004c*/ 	.word	0x000000c0


	//   ....[1]....
        /*0050*/ 	.word	0x00000140


	//----- nvinfo : EIATTR_CBANK_PARAM_SIZE
	.align		4
.L_15:
        /*0054*/ 	.byte	0x03, 0x19
        /*0056*/ 	.short	0x0010


	//----- nvinfo : EIATTR_PARAM_CBANK
	.align		4
        /*0058*/ 	.byte	0x04, 0x0a
        /*005a*/ 	.short	(.L_17 - .L_16)
	.align		4
.L_16:
        /*005c*/ 	.word	index@(.nv.constant0._Z15fixColumnAccessPfii)
        /*0060*/ 	.short	0x0380
        /*0062*/ 	.short	0x0010


	//----- nvinfo : EIATTR_SW_WAR
	.align		4
.L_17:
        /*0064*/ 	.byte	0x04, 0x36
        /*0066*/ 	.short	(.L_19 - .L_18)
.L_18:
        /*0068*/ 	.word	0x00000008
.L_19:


//--------------------- .nv.callgraph             --------------------------
	.section	.nv.callgraph,"",@"SHT_CUDA_CALLGRAPH"
	.align	4
	.sectionentsize	8
	.align		4
        /*0000*/ 	.word	0x00000000
	.align		4
        /*0004*/ 	.word	0xffffffff
	.align		4
        /*0008*/ 	.word	0x00000000
	.align		4
        /*000c*/ 	.word	0xfffffffe
	.align		4
        /*0010*/ 	.word	0x00000000
	.align		4
        /*0014*/ 	.word	0xfffffffd
	.align		4
        /*0018*/ 	.word	0x00000000
	.align		4
        /*001c*/ 	.word	0xfffffffc


//--------------------- .text._Z15fixColumnAccessPfii --------------------------
	.section	.text._Z15fixColumnAccessPfii,"ax",@progbits
	.align	128
        .global         _Z15fixColumnAccessPfii
        .type           _Z15fixColumnAccessPfii,@function
        .size           _Z15fixColumnAccessPfii,(.L_x_1 - _Z15fixColumnAccessPfii)
        .other          _Z15fixColumnAccessPfii,@"STO_CUDA_ENTRY STV_DEFAULT"
_Z15fixColumnAccessPfii:
.text._Z15fixColumnAccessPfii:
[----:B------:R-:W-:Y:S01]  /*0000*/  LDC R1, c[0x0][0x37c] ;  /* 0x0000df00ff017b82 */ /* 0x000fe20000000800 */
[----:B------:R-:W0:Y:S07]  /*0010*/  S2R R2, SR_TID.Y ;  /* 0x0000000000027919 */ /* 0x000e2e0000002200 */
[----:B------:R-:W1:Y:S01]  /*0020*/  LDC R0, c[0x0][0x360] ;  /* 0x0000d800ff007b82 */ /* 0x000e620000000800 */
[----:B------:R-:W2:Y:S01]  /*0030*/  LDCU.64 UR6, c[0x0][0x388] ;  /* 0x00007100ff0677ac */ /* 0x000ea20008000a00 */
[----:B------:R-:W1:Y:S06]  /*0040*/  S2R R3, SR_TID.X ;  /* 0x0000000000037919 */ /* 0x000e6c0000002100 */
[----:B------:R-:W0:Y:S08]  /*0050*/  S2UR UR5, SR_CTAID.Y ;  /* 0x00000000000579c3 */ /* 0x000e300000002600 */
[----:B------:R-:W0:Y:S08]  /*0060*/  LDC R5, c[0x0][0x364] ;  /* 0x0000d900ff057b82 */ /* 0x000e300000000800 */
[----:B------:R-:W1:Y:S01]  /*0070*/  S2UR UR4, SR_CTAID.X ;  /* 0x00000000000479c3 */ /* 0x000e620000002500 */
[----:B0-----:R-:W-:-:S05]  /*0080*/  IMAD R5, R5, UR5, R2 ;  /* 0x0000000505057c24 */ /* 0x001fca000f8e0202 */
[----:B--2---:R-:W-:Y:S01]  /*0090*/  ISETP.GE.AND P0, PT, R5, UR7, PT ;  /* 0x0000000705007c0c */ /* 0x004fe2000bf06270 */
[----:B-1----:R-:W-:-:S05]  /*00a0*/  IMAD R0, R0, UR4, R3 ;  /* 0x0000000400007c24 */ /* 0x002fca000f8e0203 */
[----:B------:R-:W-:-:S13]  /*00b0*/  ISETP.GE.OR P0, PT, R0, UR6, P0 ;  /* 0x0000000600007c0c */ /* 0x000fda0008706670 */
[----:B------:R-:W-:Y:S05]  /*00c0*/  @P0 EXIT ;  /* 0x000000000000094d */ /* 0x000fea0003800000 */
[----:B------:R-:W0:Y:S01]  /*00d0*/  LDC.64 R2, c[0x0][0x380] ;  /* 0x0000e000ff027b82 */ /* 0x000e220000000a00 */
[----:B------:R-:W1:Y:S01]  /*00e0*/  LDCU.64 UR4, c[0x0][0x358] ;  /* 0x00006b00ff0477ac */ /* 0x000e620008000a00 */
[----:B------:R-:W-:-:S04]  /*00f0*/  IMAD R5, R5, UR6, R0 ;  /* 0x0000000605057c24 */ /* 0x000fc8000f8e0200 */
[----:B0-----:R-:W-:-:S05]  /*0100*/  IMAD.WIDE R2, R5, 0x4, R2 ;  /* 0x0000000405027825 */ /* 0x001fca00078e0202 */
[----:B-1----:R-:W2:Y:S02]  /*0110*/  LDG.E R0, desc[UR4][R2.64] ;  /* 0x0000000402007981 */ /* 0x002ea4000c1e1900 */
[----:B--2---:R-:W-:-:S05]  /*0120*/  FADD R5, R0, R0 ;  /* 0x0000000000057221 */ /* 0x004fca0000000000 */
[----:B------:R-:W-:Y:S01]  /*0130*/  STG.E desc[UR4][R2.64], R5 ;  /* 0x0000000502007986 */ /* 0x000fe2000c101904 */
[----:B------:R-:W-:Y:S05]  /*0140*/  EXIT ;  /* 0x000000000000794d */ /* 0x000fea0003800000 */
.L_x_0:
[----:B------:R-:W-:-:S00]  /*0150*/  BRA `(.L_x_0) ;  /* 0xfffffffc00fc7947 */ /* 0x000fc0000383ffff */
[----:B------:R-:W-:-:S00]  /*0160*/  NOP ;  /* 0x0000000000007918 */ /* 0x000fc00000000000 */
        /* <DEDUP_REMOVED lines=9> */
.L_x_1:


//--------------------- .nv.shared.reserved.0     --------------------------
	.section	.nv.shared.reserved.0,"aw",@nobits
	.weak		__nv_reservedSMEM_offset_0_alias
	.size		__nv_reservedSMEM_offset_0_alias, 0, 64
	.other		__nv_reservedSMEM_offset_0_alias,@"STO_CUDA_RESERVED_SHARED STV_DEFAULT"
__nv_reservedSMEM_offset_0_alias:
	.zero		0
	.zero		64


//--------------------- .nv.constant0._Z15fixColumnAccessPfii --------------------------
	.section	.nv.constant0._Z15fixColumnAccessPfii,"a",@progbits
	.sectionflags	@""
	.align	4
.nv.constant0._Z15fixColumnAccessPfii:
	.zero		912


//--------------------- SYMBOLS --------------------------

	.type		.nv.reservedSmem.offset0,@object
	.size		.nv.reservedSmem.offset0,0x4
